	.headerflags	@"EF_CUDA_TEXMODE_UNIFIED EF_CUDA_64BIT_ADDRESS EF_CUDA_ACCELERATORS EF_CUDA_SM90 EF_CUDA_VIRTUAL_SM(EF_CUDA_SM90)"
	.elftype	@"ET_EXEC"


//--------------------- .nv.info                  --------------------------
	.section	.nv.info,"",@"SHT_CUDA_INFO"
	.align	4


	//----- nvinfo : EIATTR_REGCOUNT
	.align		4
        /*0000*/ 	.byte	0x04, 0x2f
        /*0002*/ 	.short	(.L_3 - .L_2)
	.align		4
.L_2:
        /*0004*/ 	.word	index@(triton_poi_fused__native_batch_norm_legit_no_training_relu_16)
        /*0008*/ 	.word	0x00000012


	//----- nvinfo : EIATTR_MIN_STACK_SIZE
	.align		4
.L_3:
        /*000c*/ 	.byte	0x04, 0x12
        /*000e*/ 	.short	(.L_5 - .L_4)
	.align		4
.L_4:
        /*0010*/ 	.word	index@(triton_poi_fused__native_batch_norm_legit_no_training_relu_16)
        /*0014*/ 	.word	0x00000000


	//----- nvinfo : EIATTR_FRAME_SIZE
	.align		4
.L_5:
        /*0018*/ 	.byte	0x04, 0x11
        /*001a*/ 	.short	(.L_7 - .L_6)
	.align		4
.L_6:
        /*001c*/ 	.word	index@(triton_poi_fused__native_batch_norm_legit_no_training_relu_16)
        /*0020*/ 	.word	0x00000000


	//----- nvinfo : EIATTR_MIN_STACK_SIZE
	.align		4
.L_7:
        /*0024*/ 	.byte	0x04, 0x12
        /*0026*/ 	.short	(.L_9 - .L_8)
	.align		4
.L_8:
        /*0028*/ 	.word	index@(triton_poi_fused__native_batch_norm_legit_no_training_relu_16)
        /*002c*/ 	.word	0x00000000
.L_9:


//--------------------- .nv.info.triton_poi_fused__native_batch_norm_legit_no_training_relu_16 --------------------------
	.section	.nv.info.triton_poi_fused__native_batch_norm_legit_no_training_relu_16,"",@"SHT_CUDA_INFO"
	.sectionflags	@""
	.align	4


	//----- nvinfo : EIATTR_CUDA_API_VERSION
	.align		4
        /*0000*/ 	.byte	0x04, 0x37
        /*0002*/ 	.short	(.L_11 - .L_10)
.L_10:
        /*0004*/ 	.word	0x0000007c


	//----- nvinfo : EIATTR_KPARAM_INFO
	.align		4
.L_11:
        /*0008*/ 	.byte	0x04, 0x17
        /*000a*/ 	.short	(.L_13 - .L_12)
.L_12:
        /*000c*/ 	.word	0x00000000
        /*0010*/ 	.short	0x0006
        /*0012*/ 	.short	0x0030
        /*0014*/ 	.byte	0x00, 0xf0, 0x11, 0x00


	//----- nvinfo : EIATTR_KPARAM_INFO
	.align		4
.L_13:
        /*0018*/ 	.byte	0x04, 0x17
        /*001a*/ 	.short	(.L_15 - .L_14)
.L_14:
        /*001c*/ 	.word	0x00000000
        /*0020*/ 	.short	0x0005
        /*0022*/ 	.short	0x0028
        /*0024*/ 	.byte	0x00, 0xf4, 0x21, 0x00


	//----- nvinfo : EIATTR_KPARAM_INFO
	.align		4
.L_15:
        /*0028*/ 	.byte	0x04, 0x17
        /*002a*/ 	.short	(.L_17 - .L_16)
.L_16:
        /*002c*/ 	.word	0x00000000
        /*0030*/ 	.short	0x0004
        /*0032*/ 	.short	0x0020
        /*0034*/ 	.byte	0x00, 0xf4, 0x21, 0x00


	//----- nvinfo : EIATTR_KPARAM_INFO
	.align		4
.L_17:
        /*0038*/ 	.byte	0x04, 0x17
        /*003a*/ 	.short	(.L_19 - .L_18)
.L_18:
        /*003c*/ 	.word	0x00000000
        /*0040*/ 	.short	0x0003
        /*0042*/ 	.short	0x0018
        /*0044*/ 	.byte	0x00, 0xf4, 0x21, 0x00


	//----- nvinfo : EIATTR_KPARAM_INFO
	.align		4
.L_19:
        /*0048*/ 	.byte	0x04, 0x17
        /*004a*/ 	.short	(.L_21 - .L_20)
.L_20:
        /*004c*/ 	.word	0x00000000
        /*0050*/ 	.short	0x0002
        /*0052*/ 	.short	0x0010
        /*0054*/ 	.byte	0x00, 0xf4, 0x21, 0x00


	//----- nvinfo : EIATTR_KPARAM_INFO
	.align		4
.L_21:
        /*0058*/ 	.byte	0x04, 0x17
        /*005a*/ 	.short	(.L_23 - .L_22)
.L_22:
        /*005c*/ 	.word	0x00000000
        /*0060*/ 	.short	0x0001
        /*0062*/ 	.short	0x0008
        /*0064*/ 	.byte	0x00, 0xf4, 0x21, 0x00


	//----- nvinfo : EIATTR_KPARAM_INFO
	.align		4
.L_23:
        /*0068*/ 	.byte	0x04, 0x17
        /*006a*/ 	.short	(.L_25 - .L_24)
.L_24:
        /*006c*/ 	.word	0x00000000
        /*0070*/ 	.short	0x0000
        /*0072*/ 	.short	0x0000
        /*0074*/ 	.byte	0x00, 0xf4, 0x21, 0x00


	//----- nvinfo : EIATTR_SPARSE_MMA_MASK
	.align		4
.L_25:
        /*0078*/ 	.byte	0x03, 0x50
        /*007a*/ 	.short	0x0000


	//----- nvinfo : EIATTR_MAXREG_COUNT
	.align		4
        /*007c*/ 	.byte	0x03, 0x1b
        /*007e*/ 	.short	0x00ff


	//----- nvinfo : EIATTR_EXIT_INSTR_OFFSETS
	.align		4
        /*0080*/ 	.byte	0x04, 0x1c
        /*0082*/ 	.short	(.L_27 - .L_26)


	//   ....[0]....
.L_26:
        /*0084*/ 	.word	0x000003d0


	//----- nvinfo : EIATTR_REQNTID
	.align		4
.L_27:
        /*0088*/ 	.byte	0x04, 0x10
        /*008a*/ 	.short	(.L_29 - .L_28)
.L_28:
        /*008c*/ 	.word	0x00000080
        /*0090*/ 	.word	0x00000001
        /*0094*/ 	.word	0x00000001


	//----- nvinfo : EIATTR_CBANK_PARAM_SIZE
	.align		4
.L_29:
        /*0098*/ 	.byte	0x03, 0x19
        /*009a*/ 	.short	0x0034


	//----- nvinfo : EIATTR_PARAM_CBANK
	.align		4
        /*009c*/ 	.byte	0x04, 0x0a
        /*009e*/ 	.short	(.L_31 - .L_30)
	.align		4
.L_30:
        /*00a0*/ 	.word	index@(.nv.constant0.triton_poi_fused__native_batch_norm_legit_no_training_relu_16)
        /*00a4*/ 	.short	0x0210
        /*00a6*/ 	.short	0x0034


	//----- nvinfo : EIATTR_SW_WAR
	.align		4
.L_31:
        /*00a8*/ 	.byte	0x04, 0x36
        /*00aa*/ 	.short	(.L_33 - .L_32)
.L_32:
        /*00ac*/ 	.word	0x00000008
.L_33:


//--------------------- .nv.callgraph             --------------------------
	.section	.nv.callgraph,"",@"SHT_CUDA_CALLGRAPH"
	.align	4
	.sectionentsize	8
	.align		4
        /*0000*/ 	.word	0x00000000
	.align		4
        /*0004*/ 	.word	0xffffffff
	.align		4
        /*0008*/ 	.word	0x00000000
	.align		4
        /*000c*/ 	.word	0xfffffffe
	.align		4
        /*0010*/ 	.word	0x00000000
	.align		4
        /*0014*/ 	.word	0xfffffffd
	.align		4
        /*0018*/ 	.word	0x00000000
	.align		4
        /*001c*/ 	.word	0xfffffffc


//--------------------- .nv.constant4             --------------------------
	.section	.nv.constant4,"a",@progbits
	.align	8
	.align		8
.nv.constant4:
        /*0000*/ 	.dword	_$_str
	.align		8
        /*0008*/ 	.dword	_$_str_$_2


//--------------------- .text.triton_poi_fused__native_batch_norm_legit_no_training_relu_16 --------------------------
	.section	.text.triton_poi_fused__native_batch_norm_legit_no_training_relu_16,"ax",@progbits
	.align	128
        .global         triton_poi_fused__native_batch_norm_legit_no_training_relu_16
        .type           triton_poi_fused__native_batch_norm_legit_no_training_relu_16,@function
        .size           triton_poi_fused__native_batch_norm_legit_no_training_relu_16,(.L_x_1 - triton_poi_fused__native_batch_norm_legit_no_training_relu_16)
        .other          triton_poi_fused__native_batch_norm_legit_no_training_relu_16,@"STO_CUDA_ENTRY STV_DEFAULT"
triton_poi_fused__native_batch_norm_legit_no_training_relu_16:
.text.triton_poi_fused__native_batch_norm_legit_no_training_relu_16:
[----:B------:R-:W-:Y:S01]  /*0000*/  LDC R1, c[0x0][0x28] ;  /* 0x00000a00ff017b82 */ /* 0x000fe20000000800 */
[----:B------:R-:W1:Y:S07]  /*0010*/  S2R R0, SR_TID.X ;  /* 0x0000000000007919 */ /* 0x000e6e0000002100 */
[----:B------:R-:W2:Y:S01]  /*0020*/  LDC.64 R2, c[0x0][0x220] ;  /* 0x00008800ff027b82 */ /* 0x000ea20000000a00 */
[----:B------:R-:W-:Y:S01]  /*0030*/  ULDC.64 UR4, c[0x0][0x208] ;  /* 0x0000820000047ab9 */ /* 0x000fe20000000a00 */
[----:B------:R-:W3:Y:S06]  /*0040*/  S2R R7, SR_CTAID.X ;  /* 0x0000000000077919 */ /* 0x000eec0000002500 */
[----:B------:R-:W4:Y:S08]  /*0050*/  LDC.64 R8, c[0x0][0x228] ;  /* 0x00008a00ff087b82 */ /* 0x000f300000000a00 */
[----:B------:R-:W5:Y:S01]  /*0060*/  LDC.64 R10, c[0x0][0x230] ;  /* 0x00008c00ff0a7b82 */ /* 0x000f620000000a00 */
[----:B-1----:R-:W-:-:S02]  /*0070*/  SHF.L.U32 R0, R0, 0x1, RZ ;  /* 0x0000000100007819 */ /* 0x002fc400000006ff */
[----:B---3--:R-:W-:Y:S02]  /*0080*/  SHF.R.S32.HI R5, RZ, 0x17, R7 ;  /* 0x00000017ff057819 */ /* 0x008fe40000011407 */
[----:B------:R-:W-:Y:S02]  /*0090*/  LOP3.LUT R0, R0, 0xfe, RZ, 0xc0, !PT ;  /* 0x000000fe00007812 */ /* 0x000fe400078ec0ff */
[----:B------:R-:W-:Y:S02]  /*00a0*/  SGXT R5, R5, 0x1 ;  /* 0x000000010505781a */ /* 0x000fe40000000200 */
[----:B------:R-:W-:Y:S02]  /*00b0*/  LEA R0, R7, R0, 0x8 ;  /* 0x0000000007007211 */ /* 0x000fe400078e40ff */
[----:B------:R-:W1:Y:S02]  /*00c0*/  LDC.64 R6, c[0x0][0x218] ;  /* 0x00008600ff067b82 */ /* 0x000e640000000a00 */
[----:B------:R-:W-:-:S04]  /*00d0*/  LEA.HI R5, R5, R0, RZ, 0x8 ;  /* 0x0000000005057211 */ /* 0x000fc800078f40ff */
[----:B------:R-:W-:-:S04]  /*00e0*/  LOP3.LUT R5, R5, 0xffffff00, RZ, 0xc0, !PT ;  /* 0xffffff0005057812 */ /* 0x000fc800078ec0ff */
[----:B------:R-:W-:Y:S02]  /*00f0*/  IADD3 R13, R0, -R5, RZ ;  /* 0x80000005000d7210 */ /* 0x000fe40007ffe0ff */
[----:B------:R-:W3:Y:S03]  /*0100*/  LDC.64 R4, c[0x0][0x210] ;  /* 0x00008400ff047b82 */ /* 0x000ee60000000a00 */
[----:B--2---:R-:W-:-:S06]  /*0110*/  IMAD.WIDE R2, R13, 0x4, R2 ;  /* 0x000000040d027825 */ /* 0x004fcc00078e0202 */
[----:B------:R-:W2:Y:S01]  /*0120*/  LDG.E.EL.64 R2, desc[UR4][R2.64] ;  /* 0x0000000402027981 */ /* 0x000ea2000c2e1b00 */
[----:B-1----:R-:W-:-:S04]  /*0130*/  IMAD.WIDE R6, R13, 0x4, R6 ;  /* 0x000000040d067825 */ /* 0x002fc800078e0206 */
[C---:B----4-:R-:W-:Y:S02]  /*0140*/  IMAD.WIDE R8, R13.reuse, 0x4, R8 ;  /* 0x000000040d087825 */ /* 0x050fe400078e0208 */
[----:B------:R-:W4:Y:S02]  /*0150*/  LDG.E.EL.64 R6, desc[UR4][R6.64] ;  /* 0x0000000406067981 */ /* 0x000f24000c2e1b00 */
[----:B-----5:R-:W-:Y:S02]  /*0160*/  IMAD.WIDE R10, R13, 0x4, R10 ;  /* 0x000000040d0a7825 */ /* 0x020fe400078e020a */
[----:B------:R-:W5:Y:S02]  /*0170*/  LDG.E.EL.64 R8, desc[UR4][R8.64] ;  /* 0x0000000408087981 */ /* 0x000f64000c2e1b00 */
[----:B---3--:R-:W-:Y:S02]  /*0180*/  IMAD.WIDE R4, R0, 0x4, R4 ;  /* 0x0000000400047825 */ /* 0x008fe400078e0204 */
[----:B------:R-:W5:Y:S04]  /*0190*/  LDG.E.EL.64 R10, desc[UR4][R10.64] ;  /* 0x000000040a0a7981 */ /* 0x000f68000c2e1b00 */
[----:B------:R-:W4:Y:S01]  /*01a0*/  LDG.E.64 R4, desc[UR4][R4.64] ;  /* 0x0000000404047981 */ /* 0x000f22000c1e1b00 */
[----:B------:R-:W-:Y:S01]  /*01b0*/  HFMA2.MMA R14, -RZ, RZ, 1.625, 0 ;  /* 0x3e800000ff0e7435 */ /* 0x000fe200000001ff */
[----:B--2---:R-:W-:Y:S01]  /*01c0*/  FADD R2, R2, 9.9999997473787516356e-06 ;  /* 0x3727c5ac02027421 */ /* 0x004fe20000000000 */
[----:B------:R-:W-:-:S03]  /*01d0*/  FADD R3, R3, 9.9999997473787516356e-06 ;  /* 0x3727c5ac03037421 */ /* 0x000fc60000000000 */
[----:B------:R-:W1:Y:S08]  /*01e0*/  MUFU.SQRT R12, R2 ;  /* 0x00000002000c7308 */ /* 0x000e700000002000 */
[----:B------:R2:W3:Y:S01]  /*01f0*/  MUFU.SQRT R13, R3 ;  /* 0x00000003000d7308 */ /* 0x0004e20000002000 */
[C---:B-1----:R-:W-:Y:S02]  /*0200*/  FSETP.GT.AND P0, PT, R12.reuse, 8.50705917302346158658e+37, PT ;  /* 0x7e8000000c00780b */ /* 0x042fe40003f04000 */
[----:B------:R-:W-:Y:S01]  /*0210*/  FSETP.GEU.AND P2, PT, R12, 1.175494350822287508e-38, PT ;  /* 0x008000000c00780b */ /* 0x000fe20003f4e000 */
[----:B--2---:R-:W1:Y:S01]  /*0220*/  LDC.64 R2, c[0x0][0x238] ;  /* 0x00008e00ff027b82 */ /* 0x004e620000000a00 */
[----:B---3--:R-:W-:-:S02]  /*0230*/  FSETP.GT.AND P1, PT, R13, 8.50705917302346158658e+37, PT ;  /* 0x7e8000000d00780b */ /* 0x008fc40003f24000 */
[----:B------:R-:W-:-:S07]  /*0240*/  FSETP.GEU.AND P3, PT, R13, 1.175494350822287508e-38, PT ;  /* 0x008000000d00780b */ /* 0x000fce0003f6e000 */
[----:B------:R-:W-:-:S04]  /*0250*/  @P0 FMUL R12, R12, 0.25 ;  /* 0x3e8000000c0c0820 */ /* 0x000fc80000400000 */
[----:B------:R-:W-:Y:S01]  /*0260*/  @!P2 FMUL R12, R12, 16777216 ;  /* 0x4b8000000c0ca820 */ /* 0x000fe20000400000 */
[----:B------:R-:W-:-:S04]  /*0270*/  @P1 FMUL R13, R13, 0.25 ;  /* 0x3e8000000d0d1820 */ /* 0x000fc80000400000 */
[----:B------:R-:W-:Y:S01]  /*0280*/  @!P3 FMUL R13, R13, 16777216 ;  /* 0x4b8000000d0db820 */ /* 0x000fe20000400000 */
[----:B------:R-:W2:Y:S01]  /*0290*/  MUFU.RCP R12, R12 ;  /* 0x0000000c000c7308 */ /* 0x000ea20000001000 */
[----:B------:R-:W-:-:S07]  /*02a0*/  FSEL R15, R14, 1, P0 ;  /* 0x3f8000000e0f7808 */ /* 0x000fce0000000000 */
[----:B------:R-:W3:Y:S01]  /*02b0*/  MUFU.RCP R13, R13 ;  /* 0x0000000d000d7308 */ /* 0x000ee20000001000 */
[----:B------:R-:W-:Y:S01]  /*02c0*/  FSEL R14, R14, 1, P1 ;  /* 0x3f8000000e0e7808 */ /* 0x000fe20000800000 */
[----:B------:R-:W-:-:S04]  /*02d0*/  @!P2 FMUL R15, R15, 16777216 ;  /* 0x4b8000000f0fa820 */ /* 0x000fc80000400000 */
[----:B------:R-:W-:Y:S01]  /*02e0*/  @!P3 FMUL R14, R14, 16777216 ;  /* 0x4b8000000e0eb820 */ /* 0x000fe20000400000 */
[----:B----4-:R-:W-:Y:S01]  /*02f0*/  FADD R5, R5, -R7 ;  /* 0x8000000705057221 */ /* 0x010fe20000000000 */
[----:B------:R-:W-:Y:S01]  /*0300*/  FADD R4, R4, -R6 ;  /* 0x8000000604047221 */ /* 0x000fe20000000000 */
[----:B--2---:R-:W-:Y:S01]  /*0310*/  FMUL R15, R12, R15 ;  /* 0x0000000f0c0f7220 */ /* 0x004fe20000400000 */
[----:B---3--:R-:W-:-:S03]  /*0320*/  FMUL R14, R13, R14 ;  /* 0x0000000e0d0e7220 */ /* 0x008fc60000400000 */
[----:B------:R-:W-:Y:S01]  /*0330*/  FMUL R15, R4, R15 ;  /* 0x0000000f040f7220 */ /* 0x000fe20000400000 */
[----:B------:R-:W-:-:S03]  /*0340*/  FMUL R14, R5, R14 ;  /* 0x0000000e050e7220 */ /* 0x000fc60000400000 */
[----:B-----5:R-:W-:Y:S01]  /*0350*/  FFMA R8, R8, R15, R10 ;  /* 0x0000000f08087223 */ /* 0x020fe2000000000a */
[----:B------:R-:W-:-:S04]  /*0360*/  FFMA R9, R9, R14, R11 ;  /* 0x0000000e09097223 */ /* 0x000fc8000000000b */
[----:B------:R-:W-:Y:S02]  /*0370*/  FSETP.GEU.AND P0, PT, R8, RZ, PT ;  /* 0x000000ff0800720b */ /* 0x000fe40003f0e000 */
[C---:B------:R-:W-:Y:S01]  /*0380*/  FSETP.GEU.AND P1, PT, R9.reuse, RZ, PT ;  /* 0x000000ff0900720b */ /* 0x040fe20003f2e000 */
[----:B-1----:R-:W-:Y:S01]  /*0390*/  IMAD.WIDE R2, R0, 0x4, R2 ;  /* 0x0000000400027825 */ /* 0x002fe200078e0202 */
[----:B------:R-:W-:Y:S02]  /*03a0*/  FSEL R8, R8, RZ, P0 ;  /* 0x000000ff08087208 */ /* 0x000fe40000000000 */
[----:B------:R-:W-:-:S05]  /*03b0*/  FSEL R9, R9, RZ, P1 ;  /* 0x000000ff09097208 */ /* 0x000fca0000800000 */
[----:B------:R-:W-:Y:S01]  /*03c0*/  STG.E.64 desc[UR4][R2.64], R8 ;  /* 0x0000000802007986 */ /* 0x000fe2000c101b04 */
[----:B------:R-:W-:Y:S05]  /*03d0*/  EXIT ;  /* 0x000000000000794d */ /* 0x000fea0003800000 */
.L_x_0:
[----:B------:R-:W-:-:S00]  /*03e0*/  BRA `(.L_x_0) ;  /* 0xfffffffc00fc7947 */ /* 0x000fc0000383ffff */
[----:B------:R-:W-:-:S00]  /*03f0*/  NOP ;  /* 0x0000000000007918 */ /* 0x000fc00000000000 */
        /* <DEDUP_REMOVED lines=8> */
.L_x_1:


//--------------------- .nv.global.init           --------------------------
	.section	.nv.global.init,"aw",@progbits
.nv.global.init:
	.type		_$_str,@object
	.size		_$_str,(_$_str_$_2 - _$_str)
_$_str:
        /*0000*/ 	.byte	0x5f, 0x5f, 0x43, 0x55, 0x44, 0x41, 0x5f, 0x46, 0x54, 0x5a, 0x00
	.type		_$_str_$_2,@object
	.size		_$_str_$_2,(.L_1 - _$_str_$_2)
_$_str_$_2:
        /*000b*/ 	.byte	0x5f, 0x5f, 0x43, 0x55, 0x44, 0x41, 0x5f, 0x50, 0x52, 0x45, 0x43, 0x5f, 0x53, 0x51, 0x52, 0x54
        /*001b*/ 	.byte	0x00
.L_1:


//--------------------- .nv.constant0.triton_poi_fused__native_batch_norm_legit_no_training_relu_16 --------------------------
	.section	.nv.constant0.triton_poi_fused__native_batch_norm_legit_no_training_relu_16,"a",@progbits
	.sectionflags	@""
	.align	4
.nv.constant0.triton_poi_fused__native_batch_norm_legit_no_training_relu_16:
	.zero		580
